//
// Generated by NVIDIA NVVM Compiler
//
// Compiler Build ID: CL-36424714
// Cuda compilation tools, release 13.0, V13.0.88
// Based on NVVM 20.0.0
//

.version 9.0
.target sm_100
.address_size 64

	// .globl	default_function_kernel

.visible .entry default_function_kernel(
	.param .u64 .ptr .align 1 default_function_kernel_param_0,
	.param .u64 .ptr .align 1 default_function_kernel_param_1
)
.maxntid 19
{
	.reg .pred 	%p<2>;
	.reg .b32 	%r<6>;
	.reg .b32 	%f<68>;
	.reg .b64 	%rd<13>;

	ld.param.u64 	%rd5, [default_function_kernel_param_0];
	ld.param.u64 	%rd6, [default_function_kernel_param_1];
	cvta.to.global.u64 	%rd7, %rd6;
	cvta.to.global.u64 	%rd8, %rd5;
	mov.u32 	%r4, %tid.x;
	mul.wide.u32 	%rd9, %r4, 4;
	add.s64 	%rd1, %rd8, %rd9;
	mul.wide.u32 	%rd10, %r4, 1280;
	add.s64 	%rd11, %rd10, %rd7;
	add.s64 	%rd12, %rd11, 64;
	mov.b32 	%r5, 0;
	mov.f32 	%f67, 0fFF7FFFFD;
$L__BB0_1:
	ld.global.nc.f32 	%f4, [%rd12+-64];
	max.f32 	%f5, %f67, %f4;
	ld.global.nc.f32 	%f6, [%rd12+-60];
	max.f32 	%f7, %f5, %f6;
	ld.global.nc.f32 	%f8, [%rd12+-56];
	max.f32 	%f9, %f7, %f8;
	ld.global.nc.f32 	%f10, [%rd12+-52];
	max.f32 	%f11, %f9, %f10;
	ld.global.nc.f32 	%f12, [%rd12+-48];
	max.f32 	%f13, %f11, %f12;
	ld.global.nc.f32 	%f14, [%rd12+-44];
	max.f32 	%f15, %f13, %f14;
	ld.global.nc.f32 	%f16, [%rd12+-40];
	max.f32 	%f17, %f15, %f16;
	ld.global.nc.f32 	%f18, [%rd12+-36];
	max.f32 	%f19, %f17, %f18;
	ld.global.nc.f32 	%f20, [%rd12+-32];
	max.f32 	%f21, %f19, %f20;
	ld.global.nc.f32 	%f22, [%rd12+-28];
	max.f32 	%f23, %f21, %f22;
	ld.global.nc.f32 	%f24, [%rd12+-24];
	max.f32 	%f25, %f23, %f24;
	ld.global.nc.f32 	%f26, [%rd12+-20];
	max.f32 	%f27, %f25, %f26;
	ld.global.nc.f32 	%f28, [%rd12+-16];
	max.f32 	%f29, %f27, %f28;
	ld.global.nc.f32 	%f30, [%rd12+-12];
	max.f32 	%f31, %f29, %f30;
	ld.global.nc.f32 	%f32, [%rd12+-8];
	max.f32 	%f33, %f31, %f32;
	ld.global.nc.f32 	%f34, [%rd12+-4];
	max.f32 	%f35, %f33, %f34;
	ld.global.nc.f32 	%f36, [%rd12];
	max.f32 	%f37, %f35, %f36;
	ld.global.nc.f32 	%f38, [%rd12+4];
	max.f32 	%f39, %f37, %f38;
	ld.global.nc.f32 	%f40, [%rd12+8];
	max.f32 	%f41, %f39, %f40;
	ld.global.nc.f32 	%f42, [%rd12+12];
	max.f32 	%f43, %f41, %f42;
	ld.global.nc.f32 	%f44, [%rd12+16];
	max.f32 	%f45, %f43, %f44;
	ld.global.nc.f32 	%f46, [%rd12+20];
	max.f32 	%f47, %f45, %f46;
	ld.global.nc.f32 	%f48, [%rd12+24];
	max.f32 	%f49, %f47, %f48;
	ld.global.nc.f32 	%f50, [%rd12+28];
	max.f32 	%f51, %f49, %f50;
	ld.global.nc.f32 	%f52, [%rd12+32];
	max.f32 	%f53, %f51, %f52;
	ld.global.nc.f32 	%f54, [%rd12+36];
	max.f32 	%f55, %f53, %f54;
	ld.global.nc.f32 	%f56, [%rd12+40];
	max.f32 	%f57, %f55, %f56;
	ld.global.nc.f32 	%f58, [%rd12+44];
	max.f32 	%f59, %f57, %f58;
	ld.global.nc.f32 	%f60, [%rd12+48];
	max.f32 	%f61, %f59, %f60;
	ld.global.nc.f32 	%f62, [%rd12+52];
	max.f32 	%f63, %f61, %f62;
	ld.global.nc.f32 	%f64, [%rd12+56];
	max.f32 	%f65, %f63, %f64;
	ld.global.nc.f32 	%f66, [%rd12+60];
	max.f32 	%f67, %f65, %f66;
	add.s32 	%r5, %r5, 2;
	add.s64 	%rd12, %rd12, 128;
	setp.ne.s32 	%p1, %r5, 20;
	@%p1 bra 	$L__BB0_1;
	st.global.f32 	[%rd1], %f67;
	ret;

}


// ===== COMPILED SASS (sm_100) =====

	.target	sm_100

	.elftype	@"ET_EXEC"


//--------------------- .note.nv.tkinfo           --------------------------
	.section	.note.nv.tkinfo,"",@"SHT_NOTE"
	.sectionflags	@"SHF_NOTE_NV_TKINFO"
	.tkinfo
        /*0018*/ 	.word	0x00000002
        /*0030*/ 	.string	""
        /*0030*/ 	.string	"ptxas"
        /*0030*/ 	.string	"Cuda compilation tools, release 13.0, V13.0.88"
        /*0030*/ 	.string	"Build cuda_13.0.r13.0/compiler.36424714_0"
        /*0030*/ 	.string	"-arch sm_100 -m 64 "



//--------------------- .note.nv.cuinfo           --------------------------
	.section	.note.nv.cuinfo,"",@"SHT_NOTE"
	.sectionflags	@"SHF_NOTE_NV_CUINFO"
        /*0018*/ 	.short	0x0002
        /*001a*/ 	.short	0x0064
        /*001c*/ 	.short	0x0082
	.zero		2


//--------------------- .nv.info                  --------------------------
	.section	.nv.info,"",@"SHT_CUDA_INFO"
	.align	4


	//----- nvinfo : EIATTR_REGCOUNT
	.align		4
        /*0000*/ 	.byte	0x04, 0x2f
        /*0002*/ 	.short	(.L_1 - .L_0)
	.align		4
.L_0:
        /*0004*/ 	.word	index@(default_function_kernel)
        /*0008*/ 	.word	0x00000028


	//----- nvinfo : EIATTR_FRAME_SIZE
	.align		4
.L_1:
        /*000c*/ 	.byte	0x04, 0x11
        /*000e*/ 	.short	(.L_3 - .L_2)
	.align		4
.L_2:
        /*0010*/ 	.word	index@(default_function_kernel)
        /*0014*/ 	.word	0x00000000


	//----- nvinfo : EIATTR_MIN_STACK_SIZE
	.align		4
.L_3:
        /*0018*/ 	.byte	0x04, 0x12
        /*001a*/ 	.short	(.L_5 - .L_4)
	.align		4
.L_4:
        /*001c*/ 	.word	index@(default_function_kernel)
        /*0020*/ 	.word	0x00000000
.L_5:


//--------------------- .nv.compat                --------------------------
	.section	.nv.compat,"",@"SHT_CUDA_COMPAT_INFO"
	.align	4
        /*0000*/ 	.byte	0x02, 0x09, 0x00, 0x00, 0x02, 0x02, 0x01, 0x00, 0x02, 0x05, 0x05, 0x00, 0x03, 0x07, 0x01, 0x01
        /*0010*/ 	.byte	0x02, 0x03, 0x00, 0x00, 0x02, 0x06, 0x01, 0x00, 0x04, 0x0b, 0x08, 0x00, 0x09, 0x00, 0x00, 0x00
        /*0020*/ 	.byte	0x00, 0x00, 0x00, 0x00


//--------------------- .nv.info.default_function_kernel --------------------------
	.section	.nv.info.default_function_kernel,"",@"SHT_CUDA_INFO"
	.sectionflags	@""
	.align	4


	//----- nvinfo : EIATTR_CUDA_API_VERSION
	.align		4
        /*0000*/ 	.byte	0x04, 0x37
        /*0002*/ 	.short	(.L_7 - .L_6)
.L_6:
        /*0004*/ 	.word	0x00000082


	//----- nvinfo : EIATTR_KPARAM_INFO
	.align		4
.L_7:
        /*0008*/ 	.byte	0x04, 0x17
        /*000a*/ 	.short	(.L_9 - .L_8)
.L_8:
        /*000c*/ 	.word	0x00000000
        /*0010*/ 	.short	0x0001
        /*0012*/ 	.short	0x0008
        /*0014*/ 	.byte	0x00, 0xf5, 0x21, 0x00


	//----- nvinfo : EIATTR_KPARAM_INFO
	.align		4
.L_9:
        /*0018*/ 	.byte	0x04, 0x17
        /*001a*/ 	.short	(.L_11 - .L_10)
.L_10:
        /*001c*/ 	.word	0x00000000
        /*0020*/ 	.short	0x0000
        /*0022*/ 	.short	0x0000
        /*0024*/ 	.byte	0x00, 0xf5, 0x21, 0x00


	//----- nvinfo : EIATTR_SPARSE_MMA_MASK
	.align		4
.L_11:
        /*0028*/ 	.byte	0x03, 0x50
        /*002a*/ 	.short	0x0000


	//----- nvinfo : EIATTR_MAXREG_COUNT
	.align		4
        /*002c*/ 	.byte	0x03, 0x1b
        /*002e*/ 	.short	0x00ff


	//----- nvinfo : EIATTR_MERCURY_ISA_VERSION
	.align		4
        /*0030*/ 	.byte	0x03, 0x5f
        /*0032*/ 	.short	0x0101


	//----- nvinfo : EIATTR_VRC_CTA_INIT_COUNT
	.align		4
        /*0034*/ 	.byte	0x02, 0x4a
	.zero		1
	.zero		1


	//----- nvinfo : EIATTR_EXIT_INSTR_OFFSETS
	.align		4
        /*0038*/ 	.byte	0x04, 0x1c
        /*003a*/ 	.short	(.L_13 - .L_12)


	//   ....[0]....
.L_12:
        /*003c*/ 	.word	0x00000410


	//----- nvinfo : EIATTR_MAX_THREADS
	.align		4
.L_13:
        /*0040*/ 	.byte	0x04, 0x05
        /*0042*/ 	.short	(.L_15 - .L_14)
.L_14:
        /*0044*/ 	.word	0x00000013
        /*0048*/ 	.word	0x00000001
        /*004c*/ 	.word	0x00000001


	//----- nvinfo : EIATTR_CBANK_PARAM_SIZE
	.align		4
.L_15:
        /*0050*/ 	.byte	0x03, 0x19
        /*0052*/ 	.short	0x0010


	//----- nvinfo : EIATTR_PARAM_CBANK
	.align		4
        /*0054*/ 	.byte	0x04, 0x0a
        /*0056*/ 	.short	(.L_17 - .L_16)
	.align		4
.L_16:
        /*0058*/ 	.word	index@(.nv.constant0.default_function_kernel)
        /*005c*/ 	.short	0x0380
        /*005e*/ 	.short	0x0010


	//----- nvinfo : EIATTR_SW_WAR
	.align		4
.L_17:
        /*0060*/ 	.byte	0x04, 0x36
        /*0062*/ 	.short	(.L_19 - .L_18)
.L_18:
        /*0064*/ 	.word	0x00000008
.L_19:


//--------------------- .nv.callgraph             --------------------------
	.section	.nv.callgraph,"",@"SHT_CUDA_CALLGRAPH"
	.align	4
	.sectionentsize	8
	.align		4
        /*0000*/ 	.word	0x00000000
	.align		4
        /*0004*/ 	.word	0xffffffff
	.align		4
        /*0008*/ 	.word	0x00000000
	.align		4
        /*000c*/ 	.word	0xfffffffe
	.align		4
        /*0010*/ 	.word	0x00000000
	.align		4
        /*0014*/ 	.word	0xfffffffd
	.align		4
        /*0018*/ 	.word	0x00000000
	.align		4
        /*001c*/ 	.word	0xfffffffc


//--------------------- .text.default_function_kernel --------------------------
	.section	.text.default_function_kernel,"ax",@progbits
	.align	128
        .global         default_function_kernel
        .type           default_function_kernel,@function
        .size           default_function_kernel,(.L_x_2 - default_function_kernel)
        .other          default_function_kernel,@"STO_CUDA_ENTRY STV_DEFAULT"
default_function_kernel:
.text.default_function_kernel:
[----:B------:R-:W-:Y:S01]  /*0000*/  LDC R1, c[0x0][0x37c] ;  /* 0x0000df00ff017b82 */ /* 0x000fe20000000800 */
[----:B------:R-:W0:Y:S07]  /*0010*/  S2R R7, SR_TID.X ;  /* 0x0000000000077919 */ /* 0x000e2e0000002100 */
[----:B------:R-:W0:Y:S01]  /*0020*/  LDC.64 R4, c[0x0][0x388] ;  /* 0x0000e200ff047b82 */ /* 0x000e220000000a00 */
[----:B------:R-:W1:Y:S01]  /*0030*/  LDCU.64 UR6, c[0x0][0x358] ;  /* 0x00006b00ff0677ac */ /* 0x000e620008000a00 */
[----:B------:R-:W-:-:S06]  /*0040*/  UMOV UR4, URZ ;  /* 0x000000ff00047c82 */ /* 0x000fcc0008000000 */
[----:B------:R-:W2:Y:S01]  /*0050*/  LDC.64 R2, c[0x0][0x380] ;  /* 0x0000e000ff027b82 */ /* 0x000ea20000000a00 */
[----:B0-----:R-:W-:-:S04]  /*0060*/  IMAD.WIDE.U32 R4, R7, 0x500, R4 ;  /* 0x0000050007047825 */ /* 0x001fc800078e0004 */
[----:B--2---:R-:W-:Y:S01]  /*0070*/  IMAD.WIDE.U32 R2, R7, 0x4, R2 ;  /* 0x0000000407027825 */ /* 0x004fe200078e0002 */
[----:B------:R-:W-:-:S03]  /*0080*/  IADD3 R4, P0, PT, R4, 0x40, RZ ;  /* 0x0000004004047810 */ /* 0x000fc60007f1e0ff */
[----:B------:R-:W-:Y:S02]  /*0090*/  IMAD.MOV.U32 R7, RZ, RZ, -0x800003 ;  /* 0xff7ffffdff077424 */ /* 0x000fe400078e00ff */
[----:B-1----:R-:W-:-:S08]  /*00a0*/  IMAD.X R5, RZ, RZ, R5, P0 ;  /* 0x000000ffff057224 */ /* 0x002fd000000e0605 */
.L_x_0:
[----:B------:R-:W2:Y:S04]  /*00b0*/  LDG.E.CONSTANT R0, desc[UR6][R4.64+-0x40] ;  /* 0xffffc00604007981 */ /* 0x000ea8000c1e9900 */
[----:B------:R-:W2:Y:S04]  /*00c0*/  LDG.E.CONSTANT R6, desc[UR6][R4.64+-0x3c] ;  /* 0xffffc40604067981 */ /* 0x000ea8000c1e9900 */
[----:B------:R-:W3:Y:S04]  /*00d0*/  LDG.E.CONSTANT R9, desc[UR6][R4.64+-0x38] ;  /* 0xffffc80604097981 */ /* 0x000ee8000c1e9900 */
[----:B------:R-:W3:Y:S04]  /*00e0*/  LDG.E.CONSTANT R8, desc[UR6][R4.64+-0x34] ;  /* 0xffffcc0604087981 */ /* 0x000ee8000c1e9900 */
[----:B------:R-:W4:Y:S04]  /*00f0*/  LDG.E.CONSTANT R11, desc[UR6][R4.64+-0x30] ;  /* 0xffffd006040b7981 */ /* 0x000f28000c1e9900 */
[----:B------:R-:W4:Y:S04]  /*0100*/  LDG.E.CONSTANT R10, desc[UR6][R4.64+-0x2c] ;  /* 0xffffd406040a7981 */ /* 0x000f28000c1e9900 */
[----:B------:R-:W5:Y:S04]  /*0110*/  LDG.E.CONSTANT R13, desc[UR6][R4.64+-0x28] ;  /* 0xffffd806040d7981 */ /* 0x000f68000c1e9900 */
        /* <DEDUP_REMOVED lines=24> */
[----:B------:R0:W5:Y:S01]  /*02a0*/  LDG.E.CONSTANT R36, desc[UR6][R4.64+0x3c] ;  /* 0x00003c0604247981 */ /* 0x000162000c1e9900 */
[----:B------:R-:W-:-:S04]  /*02b0*/  UIADD3 UR4, UPT, UPT, UR4, 0x2, URZ ;  /* 0x0000000204047890 */ /* 0x000fc8000fffe0ff */
[----:B------:R-:W-:Y:S01]  /*02c0*/  UISETP.NE.AND UP0, UPT, UR4, 0x14, UPT ;  /* 0x000000140400788c */ /* 0x000fe2000bf05270 */
[----:B0-----:R-:W-:-:S05]  /*02d0*/  IADD3 R4, P0, PT, R4, 0x80, RZ ;  /* 0x0000008004047810 */ /* 0x001fca0007f1e0ff */
[----:B------:R-:W-:Y:S01]  /*02e0*/  IMAD.X R5, RZ, RZ, R5, P0 ;  /* 0x000000ffff057224 */ /* 0x000fe200000e0605 */
[----:B--2---:R-:W-:-:S04]  /*02f0*/  FMNMX3 R0, R7, R0, R6, !PT ;  /* 0x0000000007007276 */ /* 0x004fc80007800006 */
[----:B---3--:R-:W-:-:S04]  /*0300*/  FMNMX3 R0, R0, R9, R8, !PT ;  /* 0x0000000900007276 */ /* 0x008fc80007800008 */
[----:B----4-:R-:W-:-:S04]  /*0310*/  FMNMX3 R0, R0, R11, R10, !PT ;  /* 0x0000000b00007276 */ /* 0x010fc8000780000a */
[----:B-----5:R-:W-:-:S04]  /*0320*/  FMNMX3 R0, R0, R13, R12, !PT ;  /* 0x0000000d00007276 */ /* 0x020fc8000780000c */
[----:B------:R-:W-:-:S04]  /*0330*/  FMNMX3 R0, R0, R15, R14, !PT ;  /* 0x0000000f00007276 */ /* 0x000fc8000780000e */
        /* <DEDUP_REMOVED lines=10> */
[----:B------:R-:W-:Y:S01]  /*03e0*/  FMNMX3 R7, R0, R37, R36, !PT ;  /* 0x0000002500077276 */ /* 0x000fe20007800024 */
[----:B------:R-:W-:Y:S06]  /*03f0*/  BRA.U UP0, `(.L_x_0) ;  /* 0xfffffffd002c7547 */ /* 0x000fec000b83ffff */
[----:B------:R-:W-:Y:S01]  /*0400*/  STG.E desc[UR6][R2.64], R7 ;  /* 0x0000000702007986 */ /* 0x000fe2000c101906 */
[----:B------:R-:W-:Y:S05]  /*0410*/  EXIT ;  /* 0x000000000000794d */ /* 0x000fea0003800000 */
.L_x_1:
[----:B------:R-:W-:-:S00]  /*0420*/  BRA `(.L_x_1) ;  /* 0xfffffffc00fc7947 */ /* 0x000fc0000383ffff */
[----:B------:R-:W-:-:S00]  /*0430*/  NOP ;  /* 0x0000000000007918 */ /* 0x000fc00000000000 */
        /* <DEDUP_REMOVED lines=12> */
.L_x_2:


//--------------------- .nv.shared.reserved.0     --------------------------
	.section	.nv.shared.reserved.0,"aw",@nobits
	.weak		__nv_reservedSMEM_offset_0_alias
	.size		__nv_reservedSMEM_offset_0_alias, 0, 64
	.other		__nv_reservedSMEM_offset_0_alias,@"STO_CUDA_RESERVED_SHARED STV_DEFAULT"
__nv_reservedSMEM_offset_0_alias:
	.zero		0
	.zero		64


//--------------------- .nv.constant0.default_function_kernel --------------------------
	.section	.nv.constant0.default_function_kernel,"a",@progbits
	.sectionflags	@""
	.align	4
.nv.constant0.default_function_kernel:
	.zero		912


//--------------------- SYMBOLS --------------------------

	.type		.nv.reservedSmem.offset0,@object
	.size		.nv.reservedSmem.offset0,0x4
